	.headerflags	@"EF_CUDA_TEXMODE_UNIFIED EF_CUDA_64BIT_ADDRESS EF_CUDA_ACCELERATORS EF_CUDA_SM90 EF_CUDA_VIRTUAL_SM(EF_CUDA_SM90)"
	.elftype	@"ET_EXEC"


//--------------------- .nv.info                  --------------------------
	.section	.nv.info,"",@"SHT_CUDA_INFO"
	.align	4


	//----- nvinfo : EIATTR_REGCOUNT
	.align		4
        /*0000*/ 	.byte	0x04, 0x2f
        /*0002*/ 	.short	(.L_1 - .L_0)
	.align		4
.L_0:
        /*0004*/ 	.word	index@(triton_poi_fused_bmm_1)
        /*0008*/ 	.word	0x0000000c


	//----- nvinfo : EIATTR_MIN_STACK_SIZE
	.align		4
.L_1:
        /*000c*/ 	.byte	0x04, 0x12
        /*000e*/ 	.short	(.L_3 - .L_2)
	.align		4
.L_2:
        /*0010*/ 	.word	index@(triton_poi_fused_bmm_1)
        /*0014*/ 	.word	0x00000000


	//----- nvinfo : EIATTR_FRAME_SIZE
	.align		4
.L_3:
        /*0018*/ 	.byte	0x04, 0x11
        /*001a*/ 	.short	(.L_5 - .L_4)
	.align		4
.L_4:
        /*001c*/ 	.word	index@(triton_poi_fused_bmm_1)
        /*0020*/ 	.word	0x00000000


	//----- nvinfo : EIATTR_MIN_STACK_SIZE
	.align		4
.L_5:
        /*0024*/ 	.byte	0x04, 0x12
        /*0026*/ 	.short	(.L_7 - .L_6)
	.align		4
.L_6:
        /*0028*/ 	.word	index@(triton_poi_fused_bmm_1)
        /*002c*/ 	.word	0x00000000
.L_7:


//--------------------- .nv.info.triton_poi_fused_bmm_1 --------------------------
	.section	.nv.info.triton_poi_fused_bmm_1,"",@"SHT_CUDA_INFO"
	.sectionflags	@""
	.align	4


	//----- nvinfo : EIATTR_CUDA_API_VERSION
	.align		4
        /*0000*/ 	.byte	0x04, 0x37
        /*0002*/ 	.short	(.L_9 - .L_8)
.L_8:
        /*0004*/ 	.word	0x0000007c


	//----- nvinfo : EIATTR_KPARAM_INFO
	.align		4
.L_9:
        /*0008*/ 	.byte	0x04, 0x17
        /*000a*/ 	.short	(.L_11 - .L_10)
.L_10:
        /*000c*/ 	.word	0x00000000
        /*0010*/ 	.short	0x0002
        /*0012*/ 	.short	0x0010
        /*0014*/ 	.byte	0x00, 0xf0, 0x11, 0x00


	//----- nvinfo : EIATTR_KPARAM_INFO
	.align		4
.L_11:
        /*0018*/ 	.byte	0x04, 0x17
        /*001a*/ 	.short	(.L_13 - .L_12)
.L_12:
        /*001c*/ 	.word	0x00000000
        /*0020*/ 	.short	0x0001
        /*0022*/ 	.short	0x0008
        /*0024*/ 	.byte	0x00, 0xf4, 0x21, 0x00


	//----- nvinfo : EIATTR_KPARAM_INFO
	.align		4
.L_13:
        /*0028*/ 	.byte	0x04, 0x17
        /*002a*/ 	.short	(.L_15 - .L_14)
.L_14:
        /*002c*/ 	.word	0x00000000
        /*0030*/ 	.short	0x0000
        /*0032*/ 	.short	0x0000
        /*0034*/ 	.byte	0x00, 0xf4, 0x21, 0x00


	//----- nvinfo : EIATTR_SPARSE_MMA_MASK
	.align		4
.L_15:
        /*0038*/ 	.byte	0x03, 0x50
        /*003a*/ 	.short	0x0000


	//----- nvinfo : EIATTR_MAXREG_COUNT
	.align		4
        /*003c*/ 	.byte	0x03, 0x1b
        /*003e*/ 	.short	0x00ff


	//----- nvinfo : EIATTR_EXIT_INSTR_OFFSETS
	.align		4
        /*0040*/ 	.byte	0x04, 0x1c
        /*0042*/ 	.short	(.L_17 - .L_16)


	//   ....[0]....
.L_16:
        /*0044*/ 	.word	0x00000110


	//   ....[1]....
        /*0048*/ 	.word	0x00000130


	//----- nvinfo : EIATTR_REQNTID
	.align		4
.L_17:
        /*004c*/ 	.byte	0x04, 0x10
        /*004e*/ 	.short	(.L_19 - .L_18)
.L_18:
        /*0050*/ 	.word	0x00000080
        /*0054*/ 	.word	0x00000001
        /*0058*/ 	.word	0x00000001


	//----- nvinfo : EIATTR_CRS_STACK_SIZE
	.align		4
.L_19:
        /*005c*/ 	.byte	0x04, 0x1e
        /*005e*/ 	.short	(.L_21 - .L_20)
.L_20:
        /*0060*/ 	.word	0x00000000


	//----- nvinfo : EIATTR_CBANK_PARAM_SIZE
	.align		4
.L_21:
        /*0064*/ 	.byte	0x03, 0x19
        /*0066*/ 	.short	0x0014


	//----- nvinfo : EIATTR_PARAM_CBANK
	.align		4
        /*0068*/ 	.byte	0x04, 0x0a
        /*006a*/ 	.short	(.L_23 - .L_22)
	.align		4
.L_22:
        /*006c*/ 	.word	index@(.nv.constant0.triton_poi_fused_bmm_1)
        /*0070*/ 	.short	0x0210
        /*0072*/ 	.short	0x0014


	//----- nvinfo : EIATTR_SW_WAR
	.align		4
.L_23:
        /*0074*/ 	.byte	0x04, 0x36
        /*0076*/ 	.short	(.L_25 - .L_24)
.L_24:
        /*0078*/ 	.word	0x00000008
.L_25:


//--------------------- .nv.callgraph             --------------------------
	.section	.nv.callgraph,"",@"SHT_CUDA_CALLGRAPH"
	.align	4
	.sectionentsize	8
	.align		4
        /*0000*/ 	.word	0x00000000
	.align		4
        /*0004*/ 	.word	0xffffffff
	.align		4
        /*0008*/ 	.word	0x00000000
	.align		4
        /*000c*/ 	.word	0xfffffffe
	.align		4
        /*0010*/ 	.word	0x00000000
	.align		4
        /*0014*/ 	.word	0xfffffffd
	.align		4
        /*0018*/ 	.word	0x00000000
	.align		4
        /*001c*/ 	.word	0xfffffffc


//--------------------- .text.triton_poi_fused_bmm_1 --------------------------
	.section	.text.triton_poi_fused_bmm_1,"ax",@progbits
	.align	128
        .global         triton_poi_fused_bmm_1
        .type           triton_poi_fused_bmm_1,@function
        .size           triton_poi_fused_bmm_1,(.L_x_3 - triton_poi_fused_bmm_1)
        .other          triton_poi_fused_bmm_1,@"STO_CUDA_ENTRY STV_DEFAULT"
triton_poi_fused_bmm_1:
.text.triton_poi_fused_bmm_1:
[----:B------:R-:W0:Y:S02]  /*0000*/  LDC R1, c[0x0][0x28] ;  /* 0x00000a00ff017b82 */ /* 0x000e240000000800 */
[----:B------:R-:W1:Y:S01]  /*0010*/  S2R R0, SR_TID.X ;  /* 0x0000000000007919 */ /* 0x000e620000002100 */
[----:B------:R-:W2:Y:S01]  /*0020*/  LDC.64 R4, c[0x0][0x218] ;  /* 0x00008600ff047b82 */ /* 0x000ea20000000a00 */
[----:B------:R-:W-:Y:S01]  /*0030*/  ULDC.64 UR4, c[0x0][0x208] ;  /* 0x0000820000047ab9 */ /* 0x000fe20000000a00 */
[----:B------:R-:W-:Y:S01]  /*0040*/  BSSY B0, `(.L_x_0) ;  /* 0x000000c000007945 */ /* 0x000fe20003800000 */
[----:B------:R-:W3:Y:S05]  /*0050*/  S2R R7, SR_CTAID.X ;  /* 0x0000000000077919 */ /* 0x000eea0000002500 */
[----:B------:R-:W4:Y:S01]  /*0060*/  LDC.64 R2, c[0x0][0x210] ;  /* 0x00008400ff027b82 */ /* 0x000f220000000a00 */
[----:B-1----:R-:W-:-:S04]  /*0070*/  LOP3.LUT R0, R0, 0x7f, RZ, 0xc0, !PT ;  /* 0x0000007f00007812 */ /* 0x002fc800078ec0ff */
[----:B---3--:R-:W-:-:S04]  /*0080*/  LEA R7, R7, R0, 0x7 ;  /* 0x0000000007077211 */ /* 0x008fc800078e38ff */
[C---:B------:R-:W-:Y:S01]  /*0090*/  ISETP.GE.AND P0, PT, R7.reuse, 0x80, PT ;  /* 0x000000800700780c */ /* 0x040fe20003f06270 */
[C---:B--2---:R-:W-:Y:S01]  /*00a0*/  IMAD.WIDE R4, R7.reuse, 0x4, R4 ;  /* 0x0000000407047825 */ /* 0x044fe200078e0204 */
[----:B------:R-:W-:Y:S01]  /*00b0*/  SHF.L.U32 R9, R7, 0x1, RZ ;  /* 0x0000000107097819 */ /* 0x000fe200000006ff */
[----:B------:R-:W-:-:S04]  /*00c0*/  HFMA2.MMA R7, -RZ, RZ, 0, 0 ;  /* 0x00000000ff077435 */ /* 0x000fc800000001ff */
[----:B----4-:R-:W-:-:S06]  /*00d0*/  IMAD.WIDE R2, R9, 0x4, R2 ;  /* 0x0000000409027825 */ /* 0x010fcc00078e0202 */
[----:B------:R-:W-:Y:S05]  /*00e0*/  @P0 BRA `(.L_x_1) ;  /* 0x0000000000040947 */ /* 0x000fea0003800000 */
[----:B------:R1:W5:Y:S02]  /*00f0*/  LDG.E.EL R7, desc[UR4][R2.64+0x4] ;  /* 0x0000040402077981 */ /* 0x000364000c2e1900 */
.L_x_1:
[----:B------:R-:W-:Y:S05]  /*0100*/  BSYNC B0 ;  /* 0x0000000000007941 */ /* 0x000fea0003800000 */
.L_x_0:
[----:B------:R-:W-:Y:S05]  /*0110*/  @P0 EXIT ;  /* 0x000000000000094d */ /* 0x000fea0003800000 */
[----:B-----5:R-:W-:Y:S01]  /*0120*/  STG.E desc[UR4][R4.64], R7 ;  /* 0x0000000704007986 */ /* 0x020fe2000c101904 */
[----:B------:R-:W-:Y:S05]  /*0130*/  EXIT ;  /* 0x000000000000794d */ /* 0x000fea0003800000 */
.L_x_2:
[----:B------:R-:W-:-:S00]  /*0140*/  BRA `(.L_x_2) ;  /* 0xfffffffc00fc7947 */ /* 0x000fc0000383ffff */
[----:B------:R-:W-:-:S00]  /*0150*/  NOP ;  /* 0x0000000000007918 */ /* 0x000fc00000000000 */
        /* <DEDUP_REMOVED lines=10> */
.L_x_3:


//--------------------- .nv.constant0.triton_poi_fused_bmm_1 --------------------------
	.section	.nv.constant0.triton_poi_fused_bmm_1,"a",@progbits
	.sectionflags	@""
	.align	4
.nv.constant0.triton_poi_fused_bmm_1:
	.zero		548
